//
// Generated by NVIDIA NVVM Compiler
//
// Compiler Build ID: CL-36424714
// Cuda compilation tools, release 13.0, V13.0.88
// Based on NVVM 20.0.0
//

.version 9.0
.target sm_100
.address_size 64

	// .globl	_Z8relu_gpuPfS_

.visible .entry _Z8relu_gpuPfS_(
	.param .u64 .ptr .align 1 _Z8relu_gpuPfS__param_0,
	.param .u64 .ptr .align 1 _Z8relu_gpuPfS__param_1
)
{
	.reg .b32 	%r<2>;
	.reg .b32 	%f<3>;
	.reg .b64 	%rd<8>;

	ld.param.u64 	%rd1, [_Z8relu_gpuPfS__param_0];
	ld.param.u64 	%rd2, [_Z8relu_gpuPfS__param_1];
	cvta.to.global.u64 	%rd3, %rd1;
	mov.u32 	%r1, %tid.x;
	mul.wide.u32 	%rd4, %r1, 4;
	add.s64 	%rd5, %rd3, %rd4;
	ld.global.f32 	%f1, [%rd5];
	max.f32 	%f2, %f1, 0f00000000;
	cvta.to.global.u64 	%rd6, %rd2;
	add.s64 	%rd7, %rd6, %rd4;
	st.global.f32 	[%rd7], %f2;
	ret;

}


// ===== COMPILED SASS (sm_100) =====

	.target	sm_100

	.elftype	@"ET_EXEC"


//--------------------- .note.nv.tkinfo           --------------------------
	.section	.note.nv.tkinfo,"",@"SHT_NOTE"
	.sectionflags	@"SHF_NOTE_NV_TKINFO"
	.tkinfo
        /*0018*/ 	.word	0x00000002
        /*0030*/ 	.string	""
        /*0030*/ 	.string	"ptxas"
        /*0030*/ 	.string	"Cuda compilation tools, release 13.0, V13.0.88"
        /*0030*/ 	.string	"Build cuda_13.0.r13.0/compiler.36424714_0"
        /*0030*/ 	.string	"-arch sm_100 -m 64 "



//--------------------- .note.nv.cuinfo           --------------------------
	.section	.note.nv.cuinfo,"",@"SHT_NOTE"
	.sectionflags	@"SHF_NOTE_NV_CUINFO"
        /*0018*/ 	.short	0x0002
        /*001a*/ 	.short	0x0064
        /*001c*/ 	.short	0x0082
	.zero		2


//--------------------- .nv.info                  --------------------------
	.section	.nv.info,"",@"SHT_CUDA_INFO"
	.align	4


	//----- nvinfo : EIATTR_REGCOUNT
	.align		4
        /*0000*/ 	.byte	0x04, 0x2f
        /*0002*/ 	.short	(.L_1 - .L_0)
	.align		4
.L_0:
        /*0004*/ 	.word	index@(_Z8relu_gpuPfS_)
        /*0008*/ 	.word	0x0000000a


	//----- nvinfo : EIATTR_FRAME_SIZE
	.align		4
.L_1:
        /*000c*/ 	.byte	0x04, 0x11
        /*000e*/ 	.short	(.L_3 - .L_2)
	.align		4
.L_2:
        /*0010*/ 	.word	index@(_Z8relu_gpuPfS_)
        /*0014*/ 	.word	0x00000000


	//----- nvinfo : EIATTR_MIN_STACK_SIZE
	.align		4
.L_3:
        /*0018*/ 	.byte	0x04, 0x12
        /*001a*/ 	.short	(.L_5 - .L_4)
	.align		4
.L_4:
        /*001c*/ 	.word	index@(_Z8relu_gpuPfS_)
        /*0020*/ 	.word	0x00000000
.L_5:


//--------------------- .nv.compat                --------------------------
	.section	.nv.compat,"",@"SHT_CUDA_COMPAT_INFO"
	.align	4
        /*0000*/ 	.byte	0x02, 0x09, 0x00, 0x00, 0x02, 0x02, 0x01, 0x00, 0x02, 0x05, 0x05, 0x00, 0x03, 0x07, 0x01, 0x01
        /*0010*/ 	.byte	0x02, 0x03, 0x00, 0x00, 0x02, 0x06, 0x01, 0x00, 0x04, 0x0b, 0x08, 0x00, 0x09, 0x00, 0x00, 0x00
        /*0020*/ 	.byte	0x00, 0x00, 0x00, 0x00


//--------------------- .nv.info._Z8relu_gpuPfS_  --------------------------
	.section	.nv.info._Z8relu_gpuPfS_,"",@"SHT_CUDA_INFO"
	.sectionflags	@""
	.align	4


	//----- nvinfo : EIATTR_CUDA_API_VERSION
	.align		4
        /*0000*/ 	.byte	0x04, 0x37
        /*0002*/ 	.short	(.L_7 - .L_6)
.L_6:
        /*0004*/ 	.word	0x00000082


	//----- nvinfo : EIATTR_KPARAM_INFO
	.align		4
.L_7:
        /*0008*/ 	.byte	0x04, 0x17
        /*000a*/ 	.short	(.L_9 - .L_8)
.L_8:
        /*000c*/ 	.word	0x00000000
        /*0010*/ 	.short	0x0001
        /*0012*/ 	.short	0x0008
        /*0014*/ 	.byte	0x00, 0xf5, 0x21, 0x00


	//----- nvinfo : EIATTR_KPARAM_INFO
	.align		4
.L_9:
        /*0018*/ 	.byte	0x04, 0x17
        /*001a*/ 	.short	(.L_11 - .L_10)
.L_10:
        /*001c*/ 	.word	0x00000000
        /*0020*/ 	.short	0x0000
        /*0022*/ 	.short	0x0000
        /*0024*/ 	.byte	0x00, 0xf5, 0x21, 0x00


	//----- nvinfo : EIATTR_SPARSE_MMA_MASK
	.align		4
.L_11:
        /*0028*/ 	.byte	0x03, 0x50
        /*002a*/ 	.short	0x0000


	//----- nvinfo : EIATTR_MAXREG_COUNT
	.align		4
        /*002c*/ 	.byte	0x03, 0x1b
        /*002e*/ 	.short	0x00ff


	//----- nvinfo : EIATTR_MERCURY_ISA_VERSION
	.align		4
        /*0030*/ 	.byte	0x03, 0x5f
        /*0032*/ 	.short	0x0101


	//----- nvinfo : EIATTR_VRC_CTA_INIT_COUNT
	.align		4
        /*0034*/ 	.byte	0x02, 0x4a
	.zero		1
	.zero		1


	//----- nvinfo : EIATTR_EXIT_INSTR_OFFSETS
	.align		4
        /*0038*/ 	.byte	0x04, 0x1c
        /*003a*/ 	.short	(.L_13 - .L_12)


	//   ....[0]....
.L_12:
        /*003c*/ 	.word	0x000000a0


	//----- nvinfo : EIATTR_CBANK_PARAM_SIZE
	.align		4
.L_13:
        /*0040*/ 	.byte	0x03, 0x19
        /*0042*/ 	.short	0x0010


	//----- nvinfo : EIATTR_PARAM_CBANK
	.align		4
        /*0044*/ 	.byte	0x04, 0x0a
        /*0046*/ 	.short	(.L_15 - .L_14)
	.align		4
.L_14:
        /*0048*/ 	.word	index@(.nv.constant0._Z8relu_gpuPfS_)
        /*004c*/ 	.short	0x0380
        /*004e*/ 	.short	0x0010


	//----- nvinfo : EIATTR_SW_WAR
	.align		4
.L_15:
        /*0050*/ 	.byte	0x04, 0x36
        /*0052*/ 	.short	(.L_17 - .L_16)
.L_16:
        /*0054*/ 	.word	0x00000008
.L_17:


//--------------------- .nv.callgraph             --------------------------
	.section	.nv.callgraph,"",@"SHT_CUDA_CALLGRAPH"
	.align	4
	.sectionentsize	8
	.align		4
        /*0000*/ 	.word	0x00000000
	.align		4
        /*0004*/ 	.word	0xffffffff
	.align		4
        /*0008*/ 	.word	0x00000000
	.align		4
        /*000c*/ 	.word	0xfffffffe
	.align		4
        /*0010*/ 	.word	0x00000000
	.align		4
        /*0014*/ 	.word	0xfffffffd
	.align		4
        /*0018*/ 	.word	0x00000000
	.align		4
        /*001c*/ 	.word	0xfffffffc


//--------------------- .text._Z8relu_gpuPfS_     --------------------------
	.section	.text._Z8relu_gpuPfS_,"ax",@progbits
	.align	128
        .global         _Z8relu_gpuPfS_
        .type           _Z8relu_gpuPfS_,@function
        .size           _Z8relu_gpuPfS_,(.L_x_1 - _Z8relu_gpuPfS_)
        .other          _Z8relu_gpuPfS_,@"STO_CUDA_ENTRY STV_DEFAULT"
_Z8relu_gpuPfS_:
.text._Z8relu_gpuPfS_:
[----:B------:R-:W-:Y:S01]  /*0000*/  LDC R1, c[0x0][0x37c] ;  /* 0x0000df00ff017b82 */ /* 0x000fe20000000800 */
[----:B------:R-:W0:Y:S07]  /*0010*/  S2R R7, SR_TID.X ;  /* 0x0000000000077919 */ /* 0x000e2e0000002100 */
[----:B------:R-:W0:Y:S01]  /*0020*/  LDC.64 R2, c[0x0][0x380] ;  /* 0x0000e000ff027b82 */ /* 0x000e220000000a00 */
[----:B------:R-:W1:Y:S07]  /*0030*/  LDCU.64 UR4, c[0x0][0x358] ;  /* 0x00006b00ff0477ac */ /* 0x000e6e0008000a00 */
[----:B------:R-:W2:Y:S01]  /*0040*/  LDC.64 R4, c[0x0][0x388] ;  /* 0x0000e200ff047b82 */ /* 0x000ea20000000a00 */
[----:B0-----:R-:W-:-:S06]  /*0050*/  IMAD.WIDE.U32 R2, R7, 0x4, R2 ;  /* 0x0000000407027825 */ /* 0x001fcc00078e0002 */
[----:B-1----:R-:W3:Y:S01]  /*0060*/  LDG.E R2, desc[UR4][R2.64] ;  /* 0x0000000402027981 */ /* 0x002ee2000c1e1900 */
[----:B--2---:R-:W-:Y:S01]  /*0070*/  IMAD.WIDE.U32 R4, R7, 0x4, R4 ;  /* 0x0000000407047825 */ /* 0x004fe200078e0004 */
[----:B---3--:R-:W-:-:S05]  /*0080*/  FMNMX R7, RZ, R2, !PT ;  /* 0x00000002ff077209 */ /* 0x008fca0007800000 */
[----:B------:R-:W-:Y:S01]  /*0090*/  STG.E desc[UR4][R4.64], R7 ;  /* 0x0000000704007986 */ /* 0x000fe2000c101904 */
[----:B------:R-:W-:Y:S05]  /*00a0*/  EXIT ;  /* 0x000000000000794d */ /* 0x000fea0003800000 */
.L_x_0:
[----:B------:R-:W-:-:S00]  /*00b0*/  BRA `(.L_x_0) ;  /* 0xfffffffc00fc7947 */ /* 0x000fc0000383ffff */
[----:B------:R-:W-:-:S00]  /*00c0*/  NOP ;  /* 0x0000000000007918 */ /* 0x000fc00000000000 */
        /* <DEDUP_REMOVED lines=11> */
.L_x_1:


//--------------------- .nv.shared.reserved.0     --------------------------
	.section	.nv.shared.reserved.0,"aw",@nobits
	.weak		__nv_reservedSMEM_offset_0_alias
	.size		__nv_reservedSMEM_offset_0_alias, 0, 64
	.other		__nv_reservedSMEM_offset_0_alias,@"STO_CUDA_RESERVED_SHARED STV_DEFAULT"
__nv_reservedSMEM_offset_0_alias:
	.zero		0
	.zero		64


//--------------------- .nv.constant0._Z8relu_gpuPfS_ --------------------------
	.section	.nv.constant0._Z8relu_gpuPfS_,"a",@progbits
	.sectionflags	@""
	.align	4
.nv.constant0._Z8relu_gpuPfS_:
	.zero		912


//--------------------- SYMBOLS --------------------------

	.type		.nv.reservedSmem.offset0,@object
	.size		.nv.reservedSmem.offset0,0x4
